	.headerflags	@"EF_CUDA_TEXMODE_UNIFIED EF_CUDA_64BIT_ADDRESS EF_CUDA_ACCELERATORS EF_CUDA_SM90 EF_CUDA_VIRTUAL_SM(EF_CUDA_SM90)"
	.elftype	@"ET_EXEC"


//--------------------- .nv.info                  --------------------------
	.section	.nv.info,"",@"SHT_CUDA_INFO"
	.align	4


	//----- nvinfo : EIATTR_REGCOUNT
	.align		4
        /*0000*/ 	.byte	0x04, 0x2f
        /*0002*/ 	.short	(.L_3 - .L_2)
	.align		4
.L_2:
        /*0004*/ 	.word	index@(triton_poi_fused__native_batch_norm_legit_no_training_leaky_relu_2)
        /*0008*/ 	.word	0x00000012


	//----- nvinfo : EIATTR_MIN_STACK_SIZE
	.align		4
.L_3:
        /*000c*/ 	.byte	0x04, 0x12
        /*000e*/ 	.short	(.L_5 - .L_4)
	.align		4
.L_4:
        /*0010*/ 	.word	index@(triton_poi_fused__native_batch_norm_legit_no_training_leaky_relu_2)
        /*0014*/ 	.word	0x00000000


	//----- nvinfo : EIATTR_FRAME_SIZE
	.align		4
.L_5:
        /*0018*/ 	.byte	0x04, 0x11
        /*001a*/ 	.short	(.L_7 - .L_6)
	.align		4
.L_6:
        /*001c*/ 	.word	index@(triton_poi_fused__native_batch_norm_legit_no_training_leaky_relu_2)
        /*0020*/ 	.word	0x00000000


	//----- nvinfo : EIATTR_MIN_STACK_SIZE
	.align		4
.L_7:
        /*0024*/ 	.byte	0x04, 0x12
        /*0026*/ 	.short	(.L_9 - .L_8)
	.align		4
.L_8:
        /*0028*/ 	.word	index@(triton_poi_fused__native_batch_norm_legit_no_training_leaky_relu_2)
        /*002c*/ 	.word	0x00000000
.L_9:


//--------------------- .nv.info.triton_poi_fused__native_batch_norm_legit_no_training_leaky_relu_2 --------------------------
	.section	.nv.info.triton_poi_fused__native_batch_norm_legit_no_training_leaky_relu_2,"",@"SHT_CUDA_INFO"
	.sectionflags	@""
	.align	4


	//----- nvinfo : EIATTR_CUDA_API_VERSION
	.align		4
        /*0000*/ 	.byte	0x04, 0x37
        /*0002*/ 	.short	(.L_11 - .L_10)
.L_10:
        /*0004*/ 	.word	0x0000007c


	//----- nvinfo : EIATTR_KPARAM_INFO
	.align		4
.L_11:
        /*0008*/ 	.byte	0x04, 0x17
        /*000a*/ 	.short	(.L_13 - .L_12)
.L_12:
        /*000c*/ 	.word	0x00000000
        /*0010*/ 	.short	0x0006
        /*0012*/ 	.short	0x0030
        /*0014*/ 	.byte	0x00, 0xf0, 0x11, 0x00


	//----- nvinfo : EIATTR_KPARAM_INFO
	.align		4
.L_13:
        /*0018*/ 	.byte	0x04, 0x17
        /*001a*/ 	.short	(.L_15 - .L_14)
.L_14:
        /*001c*/ 	.word	0x00000000
        /*0020*/ 	.short	0x0005
        /*0022*/ 	.short	0x0028
        /*0024*/ 	.byte	0x00, 0xf4, 0x21, 0x00


	//----- nvinfo : EIATTR_KPARAM_INFO
	.align		4
.L_15:
        /*0028*/ 	.byte	0x04, 0x17
        /*002a*/ 	.short	(.L_17 - .L_16)
.L_16:
        /*002c*/ 	.word	0x00000000
        /*0030*/ 	.short	0x0004
        /*0032*/ 	.short	0x0020
        /*0034*/ 	.byte	0x00, 0xf4, 0x21, 0x00


	//----- nvinfo : EIATTR_KPARAM_INFO
	.align		4
.L_17:
        /*0038*/ 	.byte	0x04, 0x17
        /*003a*/ 	.short	(.L_19 - .L_18)
.L_18:
        /*003c*/ 	.word	0x00000000
        /*0040*/ 	.short	0x0003
        /*0042*/ 	.short	0x0018
        /*0044*/ 	.byte	0x00, 0xf4, 0x21, 0x00


	//----- nvinfo : EIATTR_KPARAM_INFO
	.align		4
.L_19:
        /*0048*/ 	.byte	0x04, 0x17
        /*004a*/ 	.short	(.L_21 - .L_20)
.L_20:
        /*004c*/ 	.word	0x00000000
        /*0050*/ 	.short	0x0002
        /*0052*/ 	.short	0x0010
        /*0054*/ 	.byte	0x00, 0xf4, 0x21, 0x00


	//----- nvinfo : EIATTR_KPARAM_INFO
	.align		4
.L_21:
        /*0058*/ 	.byte	0x04, 0x17
        /*005a*/ 	.short	(.L_23 - .L_22)
.L_22:
        /*005c*/ 	.word	0x00000000
        /*0060*/ 	.short	0x0001
        /*0062*/ 	.short	0x0008
        /*0064*/ 	.byte	0x00, 0xf4, 0x21, 0x00


	//----- nvinfo : EIATTR_KPARAM_INFO
	.align		4
.L_23:
        /*0068*/ 	.byte	0x04, 0x17
        /*006a*/ 	.short	(.L_25 - .L_24)
.L_24:
        /*006c*/ 	.word	0x00000000
        /*0070*/ 	.short	0x0000
        /*0072*/ 	.short	0x0000
        /*0074*/ 	.byte	0x00, 0xf4, 0x21, 0x00


	//----- nvinfo : EIATTR_SPARSE_MMA_MASK
	.align		4
.L_25:
        /*0078*/ 	.byte	0x03, 0x50
        /*007a*/ 	.short	0x0000


	//----- nvinfo : EIATTR_MAXREG_COUNT
	.align		4
        /*007c*/ 	.byte	0x03, 0x1b
        /*007e*/ 	.short	0x00ff


	//----- nvinfo : EIATTR_EXIT_INSTR_OFFSETS
	.align		4
        /*0080*/ 	.byte	0x04, 0x1c
        /*0082*/ 	.short	(.L_27 - .L_26)


	//   ....[0]....
.L_26:
        /*0084*/ 	.word	0x00000320


	//   ....[1]....
        /*0088*/ 	.word	0x00000340


	//----- nvinfo : EIATTR_REQNTID
	.align		4
.L_27:
        /*008c*/ 	.byte	0x04, 0x10
        /*008e*/ 	.short	(.L_29 - .L_28)
.L_28:
        /*0090*/ 	.word	0x00000080
        /*0094*/ 	.word	0x00000001
        /*0098*/ 	.word	0x00000001


	//----- nvinfo : EIATTR_CBANK_PARAM_SIZE
	.align		4
.L_29:
        /*009c*/ 	.byte	0x03, 0x19
        /*009e*/ 	.short	0x0034


	//----- nvinfo : EIATTR_PARAM_CBANK
	.align		4
        /*00a0*/ 	.byte	0x04, 0x0a
        /*00a2*/ 	.short	(.L_31 - .L_30)
	.align		4
.L_30:
        /*00a4*/ 	.word	index@(.nv.constant0.triton_poi_fused__native_batch_norm_legit_no_training_leaky_relu_2)
        /*00a8*/ 	.short	0x0210
        /*00aa*/ 	.short	0x0034


	//----- nvinfo : EIATTR_SW_WAR
	.align		4
.L_31:
        /*00ac*/ 	.byte	0x04, 0x36
        /*00ae*/ 	.short	(.L_33 - .L_32)
.L_32:
        /*00b0*/ 	.word	0x00000008
.L_33:


//--------------------- .nv.callgraph             --------------------------
	.section	.nv.callgraph,"",@"SHT_CUDA_CALLGRAPH"
	.align	4
	.sectionentsize	8
	.align		4
        /*0000*/ 	.word	0x00000000
	.align		4
        /*0004*/ 	.word	0xffffffff
	.align		4
        /*0008*/ 	.word	0x00000000
	.align		4
        /*000c*/ 	.word	0xfffffffe
	.align		4
        /*0010*/ 	.word	0x00000000
	.align		4
        /*0014*/ 	.word	0xfffffffd
	.align		4
        /*0018*/ 	.word	0x00000000
	.align		4
        /*001c*/ 	.word	0xfffffffc


//--------------------- .nv.constant4             --------------------------
	.section	.nv.constant4,"a",@progbits
	.align	8
	.align		8
.nv.constant4:
        /*0000*/ 	.dword	_$_str
	.align		8
        /*0008*/ 	.dword	_$_str_$_2


//--------------------- .text.triton_poi_fused__native_batch_norm_legit_no_training_leaky_relu_2 --------------------------
	.section	.text.triton_poi_fused__native_batch_norm_legit_no_training_leaky_relu_2,"ax",@progbits
	.align	128
        .global         triton_poi_fused__native_batch_norm_legit_no_training_leaky_relu_2
        .type           triton_poi_fused__native_batch_norm_legit_no_training_leaky_relu_2,@function
        .size           triton_poi_fused__native_batch_norm_legit_no_training_leaky_relu_2,(.L_x_1 - triton_poi_fused__native_batch_norm_legit_no_training_leaky_relu_2)
        .other          triton_poi_fused__native_batch_norm_legit_no_training_leaky_relu_2,@"STO_CUDA_ENTRY STV_DEFAULT"
triton_poi_fused__native_batch_norm_legit_no_training_leaky_relu_2:
.text.triton_poi_fused__native_batch_norm_legit_no_training_leaky_relu_2:
[----:B------:R-:W0:Y:S01]  /*0000*/  LDC R1, c[0x0][0x28] ;  /* 0x00000a00ff017b82 */ /* 0x000e220000000800 */
[----:B------:R-:W1:Y:S07]  /*0010*/  S2R R0, SR_TID.X ;  /* 0x0000000000007919 */ /* 0x000e6e0000002100 */
[----:B------:R-:W2:Y:S01]  /*0020*/  LDC.64 R6, c[0x0][0x228] ;  /* 0x00008a00ff067b82 */ /* 0x000ea20000000a00 */
[----:B------:R-:W-:Y:S01]  /*0030*/  CS2R R14, SRZ ;  /* 0x00000000000e7805 */ /* 0x000fe2000001ff00 */
[----:B------:R-:W-:Y:S01]  /*0040*/  ULDC.64 UR4, c[0x0][0x208] ;  /* 0x0000820000047ab9 */ /* 0x000fe20000000a00 */
[----:B------:R-:W3:Y:S05]  /*0050*/  S2R R3, SR_CTAID.X ;  /* 0x0000000000037919 */ /* 0x000eea0000002500 */
[----:B------:R-:W4:Y:S08]  /*0060*/  LDC.64 R4, c[0x0][0x220] ;  /* 0x00008800ff047b82 */ /* 0x000f300000000a00 */
[----:B------:R-:W5:Y:S08]  /*0070*/  LDC.64 R8, c[0x0][0x230] ;  /* 0x00008c00ff087b82 */ /* 0x000f700000000a00 */
[----:B------:R-:W5:Y:S01]  /*0080*/  LDC.64 R10, c[0x0][0x238] ;  /* 0x00008e00ff0a7b82 */ /* 0x000f620000000a00 */
[----:B-1----:R-:W-:-:S02]  /*0090*/  LOP3.LUT R0, R0, 0x7f, RZ, 0xc0, !PT ;  /* 0x0000007f00007812 */ /* 0x002fc400078ec0ff */
[----:B---3--:R-:W-:Y:S02]  /*00a0*/  SHF.R.S32.HI R2, RZ, 0x18, R3 ;  /* 0x00000018ff027819 */ /* 0x008fe40000011403 */
[----:B------:R-:W-:Y:S02]  /*00b0*/  LEA R0, R3, R0, 0x7 ;  /* 0x0000000003007211 */ /* 0x000fe400078e38ff */
[----:B------:R-:W-:Y:S02]  /*00c0*/  SGXT R3, R2, 0x1 ;  /* 0x000000010203781a */ /* 0x000fe40000000200 */
[----:B------:R-:W-:Y:S02]  /*00d0*/  ISETP.GE.AND P0, PT, R0, 0x100, PT ;  /* 0x000001000000780c */ /* 0x000fe40003f06270 */
[----:B------:R-:W-:-:S04]  /*00e0*/  LEA.HI R3, R3, R0, RZ, 0x4 ;  /* 0x0000000003037211 */ /* 0x000fc800078f20ff */
[----:B------:R-:W-:-:S04]  /*00f0*/  SHF.R.S32.HI R3, RZ, 0x4, R3 ;  /* 0x00000004ff037819 */ /* 0x000fc80000011403 */
[----:B------:R-:W-:-:S04]  /*0100*/  LEA.HI R2, R3, R3, RZ, 0x2 ;  /* 0x0000000303027211 */ /* 0x000fc800078f10ff */
[----:B------:R-:W-:-:S04]  /*0110*/  LOP3.LUT R2, R2, 0xfffffffc, RZ, 0xc0, !PT ;  /* 0xfffffffc02027812 */ /* 0x000fc800078ec0ff */
[----:B------:R-:W-:Y:S02]  /*0120*/  IADD3 R13, R3, -R2, RZ ;  /* 0x80000002030d7210 */ /* 0x000fe40007ffe0ff */
[----:B------:R-:W1:Y:S03]  /*0130*/  LDC.64 R2, c[0x0][0x218] ;  /* 0x00008600ff027b82 */ /* 0x000e660000000a00 */
[----:B--2---:R-:W-:-:S05]  /*0140*/  IMAD.WIDE R6, R13, 0x4, R6 ;  /* 0x000000040d067825 */ /* 0x004fca00078e0206 */
[----:B------:R5:W2:Y:S01]  /*0150*/  @!P0 LDG.E.EL R14, desc[UR4][R6.64] ;  /* 0x00000004060e8981 */ /* 0x000aa2000c2e1900 */
[----:B------:R-:W-:Y:S01]  /*0160*/  HFMA2.MMA R12, -RZ, RZ, 0, 0 ;  /* 0x00000000ff0c7435 */ /* 0x000fe200000001ff */
[----:B----4-:R-:W-:-:S05]  /*0170*/  IMAD.WIDE R4, R13, 0x4, R4 ;  /* 0x000000040d047825 */ /* 0x010fca00078e0204 */
[----:B------:R-:W3:Y:S01]  /*0180*/  @!P0 LDG.E.EL R15, desc[UR4][R4.64] ;  /* 0x00000004040f8981 */ /* 0x000ee2000c2e1900 */
[----:B-----5:R-:W-:-:S04]  /*0190*/  IMAD.WIDE R6, R13, 0x4, R8 ;  /* 0x000000040d067825 */ /* 0x020fc800078e0208 */
[----:B-1----:R-:W-:-:S04]  /*01a0*/  IMAD.WIDE R2, R0, 0x4, R2 ;  /* 0x0000000400027825 */ /* 0x002fc800078e0202 */
[----:B0-----:R-:W-:Y:S01]  /*01b0*/  IMAD.WIDE R8, R13, 0x4, R10 ;  /* 0x000000040d087825 */ /* 0x001fe200078e020a */
[----:B------:R0:W3:Y:S01]  /*01c0*/  @!P0 LDG.E R12, desc[UR4][R2.64] ;  /* 0x00000004020c8981 */ /* 0x0000e2000c1e1900 */
[----:B------:R-:W-:-:S06]  /*01d0*/  CS2R R10, SRZ ;  /* 0x00000000000a7805 */ /* 0x000fcc000001ff00 */
[----:B------:R-:W4:Y:S04]  /*01e0*/  @!P0 LDG.E.EL R10, desc[UR4][R6.64] ;  /* 0x00000004060a8981 */ /* 0x000f28000c2e1900 */
[----:B------:R-:W4:Y:S01]  /*01f0*/  @!P0 LDG.E.EL R11, desc[UR4][R8.64] ;  /* 0x00000004080b8981 */ /* 0x000f22000c2e1900 */
[----:B0-----:R-:W-:Y:S01]  /*0200*/  MOV R2, 0x3e800000 ;  /* 0x3e80000000027802 */ /* 0x001fe20000000f00 */
[----:B--2---:R-:W-:-:S04]  /*0210*/  FADD R14, R14, 9.9999997473787516356e-06 ;  /* 0x3727c5ac0e0e7421 */ /* 0x004fc80000000000 */
[----:B------:R-:W0:Y:S02]  /*0220*/  MUFU.SQRT R13, R14 ;  /* 0x0000000e000d7308 */ /* 0x000e240000002000 */
[C---:B0-----:R-:W-:Y:S02]  /*0230*/  FSETP.GT.AND P1, PT, R13.reuse, 8.50705917302346158658e+37, PT ;  /* 0x7e8000000d00780b */ /* 0x041fe40003f24000 */
[----:B------:R-:W-:-:S11]  /*0240*/  FSETP.GEU.AND P2, PT, R13, 1.175494350822287508e-38, PT ;  /* 0x008000000d00780b */ /* 0x000fd60003f4e000 */
[----:B------:R-:W-:-:S04]  /*0250*/  @P1 FMUL R13, R13, 0.25 ;  /* 0x3e8000000d0d1820 */ /* 0x000fc80000400000 */
[----:B------:R-:W-:-:S06]  /*0260*/  @!P2 FMUL R13, R13, 16777216 ;  /* 0x4b8000000d0da820 */ /* 0x000fcc0000400000 */
[----:B------:R-:W0:Y:S01]  /*0270*/  MUFU.RCP R13, R13 ;  /* 0x0000000d000d7308 */ /* 0x000e220000001000 */
[----:B------:R-:W-:Y:S01]  /*0280*/  FSEL R2, R2, 1, P1 ;  /* 0x3f80000002027808 */ /* 0x000fe20000800000 */
[----:B---3--:R-:W-:-:S04]  /*0290*/  FADD R12, -R15, R12 ;  /* 0x0000000c0f0c7221 */ /* 0x008fc80000000100 */
[----:B------:R-:W-:-:S04]  /*02a0*/  @!P2 FMUL R2, R2, 16777216 ;  /* 0x4b8000000202a820 */ /* 0x000fc80000400000 */
[----:B0-----:R-:W-:Y:S02]  /*02b0*/  FMUL R5, R13, R2 ;  /* 0x000000020d057220 */ /* 0x001fe40000400000 */
[----:B------:R-:W0:Y:S02]  /*02c0*/  LDC.64 R2, c[0x0][0x210] ;  /* 0x00008400ff027b82 */ /* 0x000e240000000a00 */
[----:B------:R-:W-:-:S04]  /*02d0*/  FMUL R12, R12, R5 ;  /* 0x000000050c0c7220 */ /* 0x000fc80000400000 */
[----:B----4-:R-:W-:-:S05]  /*02e0*/  FFMA R11, R12, R10, R11 ;  /* 0x0000000a0c0b7223 */ /* 0x010fca000000000b */
[----:B------:R-:W-:Y:S01]  /*02f0*/  FSETP.GT.AND P1, PT, R11, RZ, PT ;  /* 0x000000ff0b00720b */ /* 0x000fe20003f24000 */
[----:B0-----:R-:W-:-:S12]  /*0300*/  IMAD.WIDE R2, R0, 0x4, R2 ;  /* 0x0000000400027825 */ /* 0x001fd800078e0202 */
[----:B------:R-:W-:Y:S01]  /*0310*/  @!P1 FMUL R11, R11, 0.20000000298023223877 ;  /* 0x3e4ccccd0b0b9820 */ /* 0x000fe20000400000 */
[----:B------:R-:W-:Y:S06]  /*0320*/  @P0 EXIT ;  /* 0x000000000000094d */ /* 0x000fec0003800000 */
[----:B------:R-:W-:Y:S01]  /*0330*/  STG.E desc[UR4][R2.64], R11 ;  /* 0x0000000b02007986 */ /* 0x000fe2000c101904 */
[----:B------:R-:W-:Y:S05]  /*0340*/  EXIT ;  /* 0x000000000000794d */ /* 0x000fea0003800000 */
.L_x_0:
[----:B------:R-:W-:-:S00]  /*0350*/  BRA `(.L_x_0) ;  /* 0xfffffffc00fc7947 */ /* 0x000fc0000383ffff */
[----:B------:R-:W-:-:S00]  /*0360*/  NOP ;  /* 0x0000000000007918 */ /* 0x000fc00000000000 */
        /* <DEDUP_REMOVED lines=9> */
.L_x_1:


//--------------------- .nv.global.init           --------------------------
	.section	.nv.global.init,"aw",@progbits
.nv.global.init:
	.type		_$_str,@object
	.size		_$_str,(_$_str_$_2 - _$_str)
_$_str:
        /*0000*/ 	.byte	0x5f, 0x5f, 0x43, 0x55, 0x44, 0x41, 0x5f, 0x46, 0x54, 0x5a, 0x00
	.type		_$_str_$_2,@object
	.size		_$_str_$_2,(.L_1 - _$_str_$_2)
_$_str_$_2:
        /*000b*/ 	.byte	0x5f, 0x5f, 0x43, 0x55, 0x44, 0x41, 0x5f, 0x50, 0x52, 0x45, 0x43, 0x5f, 0x53, 0x51, 0x52, 0x54
        /*001b*/ 	.byte	0x00
.L_1:


//--------------------- .nv.constant0.triton_poi_fused__native_batch_norm_legit_no_training_leaky_relu_2 --------------------------
	.section	.nv.constant0.triton_poi_fused__native_batch_norm_legit_no_training_leaky_relu_2,"a",@progbits
	.sectionflags	@""
	.align	4
.nv.constant0.triton_poi_fused__native_batch_norm_legit_no_training_leaky_relu_2:
	.zero		580
